//
// Generated by NVIDIA NVVM Compiler
//
// Compiler Build ID: CL-36424714
// Cuda compilation tools, release 13.0, V13.0.88
// Based on NVVM 20.0.0
//

.version 9.0
.target sm_100
.address_size 64

	// .globl	_Z10hello_cudav
.extern .func  (.param .b32 func_retval0) vprintf
(
	.param .b64 vprintf_param_0,
	.param .b64 vprintf_param_1
)
;
.global .align 1 .b8 $str[51] = {116, 104, 114, 101, 97, 100, 73, 100, 120, 32, 61, 32, 40, 37, 100, 44, 32, 37, 100, 44, 32, 37, 100, 41, 44, 32, 98, 108, 111, 99, 107, 73, 100, 120, 32, 61, 32, 40, 37, 100, 44, 32, 37, 100, 44, 32, 37, 100, 41, 10};

.visible .entry _Z10hello_cudav()
{
	.local .align 8 .b8 	__local_depot0[24];
	.reg .b64 	%SP;
	.reg .b64 	%SPL;
	.reg .b32 	%r<9>;
	.reg .b64 	%rd<5>;

	mov.u64 	%SPL, __local_depot0;
	cvta.local.u64 	%SP, %SPL;
	add.u64 	%rd1, %SP, 0;
	add.u64 	%rd2, %SPL, 0;
	mov.u32 	%r1, %tid.x;
	mov.u32 	%r2, %tid.y;
	mov.u32 	%r3, %tid.z;
	mov.u32 	%r4, %ctaid.x;
	mov.u32 	%r5, %ctaid.y;
	mov.u32 	%r6, %ctaid.z;
	st.local.v2.u32 	[%rd2], {%r1, %r2};
	st.local.v2.u32 	[%rd2+8], {%r3, %r4};
	st.local.v2.u32 	[%rd2+16], {%r5, %r6};
	mov.u64 	%rd3, $str;
	cvta.global.u64 	%rd4, %rd3;
	{ // callseq 0, 0
	.param .b64 param0;
	st.param.b64 	[param0], %rd4;
	.param .b64 param1;
	st.param.b64 	[param1], %rd1;
	.param .b32 retval0;
	call.uni (retval0), 
	vprintf, 
	(
	param0, 
	param1
	);
	ld.param.b32 	%r7, [retval0];
	} // callseq 0
	ret;

}


// ===== COMPILED SASS (sm_100) =====

	.target	sm_100

	.elftype	@"ET_EXEC"


//--------------------- .note.nv.tkinfo           --------------------------
	.section	.note.nv.tkinfo,"",@"SHT_NOTE"
	.sectionflags	@"SHF_NOTE_NV_TKINFO"
	.tkinfo
        /*0018*/ 	.word	0x00000002
        /*0030*/ 	.string	""
        /*0030*/ 	.string	"ptxas"
        /*0030*/ 	.string	"Cuda compilation tools, release 13.0, V13.0.88"
        /*0030*/ 	.string	"Build cuda_13.0.r13.0/compiler.36424714_0"
        /*0030*/ 	.string	"-arch sm_100 -m 64 "



//--------------------- .note.nv.cuinfo           --------------------------
	.section	.note.nv.cuinfo,"",@"SHT_NOTE"
	.sectionflags	@"SHF_NOTE_NV_CUINFO"
        /*0018*/ 	.short	0x0002
        /*001a*/ 	.short	0x0064
        /*001c*/ 	.short	0x0082
	.zero		2


//--------------------- .nv.info                  --------------------------
	.section	.nv.info,"",@"SHT_CUDA_INFO"
	.align	4


	//----- nvinfo : EIATTR_REGCOUNT
	.align		4
        /*0000*/ 	.byte	0x04, 0x2f
        /*0002*/ 	.short	(.L_2 - .L_1)
	.align		4
.L_1:
        /*0004*/ 	.word	index@(_Z10hello_cudav)
        /*0008*/ 	.word	0x00000018


	//----- nvinfo : EIATTR_FRAME_SIZE
	.align		4
.L_2:
        /*000c*/ 	.byte	0x04, 0x11
        /*000e*/ 	.short	(.L_4 - .L_3)
	.align		4
.L_3:
        /*0010*/ 	.word	index@(_Z10hello_cudav)
        /*0014*/ 	.word	0x00000018


	//----- nvinfo : EIATTR_MIN_STACK_SIZE
	.align		4
.L_4:
        /*0018*/ 	.byte	0x04, 0x12
        /*001a*/ 	.short	(.L_6 - .L_5)
	.align		4
.L_5:
        /*001c*/ 	.word	index@(_Z10hello_cudav)
        /*0020*/ 	.word	0x00000018
.L_6:


//--------------------- .nv.compat                --------------------------
	.section	.nv.compat,"",@"SHT_CUDA_COMPAT_INFO"
	.align	4
        /*0000*/ 	.byte	0x02, 0x09, 0x00, 0x00, 0x02, 0x02, 0x01, 0x00, 0x02, 0x05, 0x05, 0x00, 0x03, 0x07, 0x01, 0x01
        /*0010*/ 	.byte	0x02, 0x03, 0x00, 0x00, 0x02, 0x06, 0x01, 0x00, 0x04, 0x0b, 0x08, 0x00, 0x09, 0x00, 0x00, 0x00
        /*0020*/ 	.byte	0x00, 0x00, 0x00, 0x00


//--------------------- .nv.info._Z10hello_cudav  --------------------------
	.section	.nv.info._Z10hello_cudav,"",@"SHT_CUDA_INFO"
	.sectionflags	@""
	.align	4


	//----- nvinfo : EIATTR_CUDA_API_VERSION
	.align		4
        /*0000*/ 	.byte	0x04, 0x37
        /*0002*/ 	.short	(.L_8 - .L_7)
.L_7:
        /*0004*/ 	.word	0x00000082


	//----- nvinfo : EIATTR_SPARSE_MMA_MASK
	.align		4
.L_8:
        /*0008*/ 	.byte	0x03, 0x50
        /*000a*/ 	.short	0x0000


	//----- nvinfo : EIATTR_MAXREG_COUNT
	.align		4
        /*000c*/ 	.byte	0x03, 0x1b
        /*000e*/ 	.short	0x00ff


	//----- nvinfo : EIATTR_EXTERNS
	.align		4
        /*0010*/ 	.byte	0x04, 0x0f
        /*0012*/ 	.short	(.L_10 - .L_9)


	//   ....[0]....
	.align		4
.L_9:
        /*0014*/ 	.word	index@(vprintf)


	//----- nvinfo : EIATTR_MERCURY_ISA_VERSION
	.align		4
.L_10:
        /*0018*/ 	.byte	0x03, 0x5f
        /*001a*/ 	.short	0x0101


	//----- nvinfo : EIATTR_VRC_CTA_INIT_COUNT
	.align		4
        /*001c*/ 	.byte	0x02, 0x4a
	.zero		1
	.zero		1


	//----- nvinfo : EIATTR_SYSCALL_OFFSETS
	.align		4
        /*0020*/ 	.byte	0x04, 0x46
        /*0022*/ 	.short	(.L_12 - .L_11)


	//   ....[0]....
.L_11:
        /*0024*/ 	.word	0x00000150


	//----- nvinfo : EIATTR_EXIT_INSTR_OFFSETS
	.align		4
.L_12:
        /*0028*/ 	.byte	0x04, 0x1c
        /*002a*/ 	.short	(.L_14 - .L_13)


	//   ....[0]....
.L_13:
        /*002c*/ 	.word	0x00000160


	//----- nvinfo : EIATTR_SW_WAR
	.align		4
.L_14:
        /*0030*/ 	.byte	0x04, 0x36
        /*0032*/ 	.short	(.L_16 - .L_15)
.L_15:
        /*0034*/ 	.word	0x00000008
.L_16:


//--------------------- .nv.callgraph             --------------------------
	.section	.nv.callgraph,"",@"SHT_CUDA_CALLGRAPH"
	.align	4
	.sectionentsize	8
	.align		4
        /*0000*/ 	.word	0x00000000
	.align		4
        /*0004*/ 	.word	0xffffffff
	.align		4
        /*0008*/ 	.word	index@(_Z10hello_cudav)
	.align		4
        /*000c*/ 	.word	index@(vprintf)
	.align		4
        /*0010*/ 	.word	0x00000000
	.align		4
        /*0014*/ 	.word	0xfffffffe
	.align		4
        /*0018*/ 	.word	0x00000000
	.align		4
        /*001c*/ 	.word	0xfffffffd
	.align		4
        /*0020*/ 	.word	0x00000000
	.align		4
        /*0024*/ 	.word	0xfffffffc


//--------------------- .nv.constant4             --------------------------
	.section	.nv.constant4,"a",@progbits
	.align	8
	.align		8
.nv.constant4:
        /*0000*/ 	.dword	vprintf
	.align		8
        /*0008*/ 	.dword	$str


//--------------------- .text._Z10hello_cudav     --------------------------
	.section	.text._Z10hello_cudav,"ax",@progbits
	.align	128
        .global         _Z10hello_cudav
        .type           _Z10hello_cudav,@function
        .size           _Z10hello_cudav,(.L_x_2 - _Z10hello_cudav)
        .other          _Z10hello_cudav,@"STO_CUDA_ENTRY STV_DEFAULT"
_Z10hello_cudav:
.text._Z10hello_cudav:
[----:B------:R-:W0:Y:S01]  /*0000*/  LDC R1, c[0x0][0x37c] ;  /* 0x0000df00ff017b82 */ /* 0x000e220000000800 */
[----:B------:R-:W1:Y:S01]  /*0010*/  S2R R8, SR_TID.X ;  /* 0x0000000000087919 */ /* 0x000e620000002100 */
[----:B0-----:R-:W-:Y:S01]  /*0020*/  VIADD R1, R1, 0xffffffe8 ;  /* 0xffffffe801017836 */ /* 0x001fe20000000000 */
[----:B------:R-:W-:Y:S01]  /*0030*/  MOV R0, 0x0 ;  /* 0x0000000000007802 */ /* 0x000fe20000000f00 */
[----:B------:R-:W0:Y:S01]  /*0040*/  LDCU UR4, c[0x0][0x2f8] ;  /* 0x00005f00ff0477ac */ /* 0x000e220008000800 */
[----:B------:R-:W1:Y:S03]  /*0050*/  S2R R9, SR_TID.Y ;  /* 0x0000000000097919 */ /* 0x000e660000002200 */
[----:B------:R2:W3:Y:S01]  /*0060*/  LDC.64 R2, c[0x4][R0] ;  /* 0x0100000000027b82 */ /* 0x0004e20000000a00 */
[----:B------:R-:W4:Y:S01]  /*0070*/  LDCU.64 UR6, c[0x4][0x8] ;  /* 0x01000100ff0677ac */ /* 0x000f220008000a00 */
[----:B------:R-:W5:Y:S01]  /*0080*/  S2R R10, SR_TID.Z ;  /* 0x00000000000a7919 */ /* 0x000f620000002300 */
[----:B------:R-:W2:Y:S01]  /*0090*/  LDCU UR5, c[0x0][0x2fc] ;  /* 0x00005f80ff0577ac */ /* 0x000ea20008000800 */
[----:B------:R-:W5:Y:S01]  /*00a0*/  S2R R11, SR_CTAID.X ;  /* 0x00000000000b7919 */ /* 0x000f620000002500 */
[----:B------:R-:W5:Y:S01]  /*00b0*/  S2R R12, SR_CTAID.Y ;  /* 0x00000000000c7919 */ /* 0x000f620000002600 */
[----:B------:R-:W5:Y:S01]  /*00c0*/  S2R R13, SR_CTAID.Z ;  /* 0x00000000000d7919 */ /* 0x000f620000002700 */
[----:B0-----:R-:W-:Y:S01]  /*00d0*/  IADD3 R6, P0, PT, R1, UR4, RZ ;  /* 0x0000000401067c10 */ /* 0x001fe2000ff1e0ff */
[----:B----4-:R-:W-:Y:S01]  /*00e0*/  IMAD.U32 R4, RZ, RZ, UR6 ;  /* 0x00000006ff047e24 */ /* 0x010fe2000f8e00ff */
[----:B------:R-:W-:-:S03]  /*00f0*/  MOV R5, UR7 ;  /* 0x0000000700057c02 */ /* 0x000fc60008000f00 */
[----:B--2---:R-:W-:Y:S01]  /*0100*/  IMAD.X R7, RZ, RZ, UR5, P0 ;  /* 0x00000005ff077e24 */ /* 0x004fe200080e06ff */
[----:B-1----:R0:W-:Y:S04]  /*0110*/  STL.64 [R1], R8 ;  /* 0x0000000801007387 */ /* 0x0021e80000100a00 */
[----:B-----5:R0:W-:Y:S04]  /*0120*/  STL.64 [R1+0x8], R10 ;  /* 0x0000080a01007387 */ /* 0x0201e80000100a00 */
[----:B------:R0:W-:Y:S02]  /*0130*/  STL.64 [R1+0x10], R12 ;  /* 0x0000100c01007387 */ /* 0x0001e40000100a00 */
[----:B------:R-:W-:-:S07]  /*0140*/  LEPC R20, `(.L_x_0) ;  /* 0x000000001014794e */ /* 0x000fce0000000000 */
[----:B0--3--:R-:W-:Y:S05]  /*0150*/  CALL.ABS.NOINC R2 ;  /* 0x0000000002007343 */ /* 0x009fea0003c00000 */
.L_x_0:
[----:B------:R-:W-:Y:S05]  /*0160*/  EXIT ;  /* 0x000000000000794d */ /* 0x000fea0003800000 */
.L_x_1:
[----:B------:R-:W-:-:S00]  /*0170*/  BRA `(.L_x_1) ;  /* 0xfffffffc00fc7947 */ /* 0x000fc0000383ffff */
[----:B------:R-:W-:-:S00]  /*0180*/  NOP ;  /* 0x0000000000007918 */ /* 0x000fc00000000000 */
[----:B------:R-:W-:-:S00]  /*0190*/  NOP ;  /* 0x0000000000007918 */ /* 0x000fc00000000000 */
[----:B------:R-:W-:-:S00]  /*01a0*/  NOP ;  /* 0x0000000000007918 */ /* 0x000fc00000000000 */
[----:B------:R-:W-:-:S00]  /*01b0*/  NOP ;  /* 0x0000000000007918 */ /* 0x000fc00000000000 */
[----:B------:R-:W-:-:S00]  /*01c0*/  NOP ;  /* 0x0000000000007918 */ /* 0x000fc00000000000 */
[----:B------:R-:W-:-:S00]  /*01d0*/  NOP ;  /* 0x0000000000007918 */ /* 0x000fc00000000000 */
[----:B------:R-:W-:-:S00]  /*01e0*/  NOP ;  /* 0x0000000000007918 */ /* 0x000fc00000000000 */
[----:B------:R-:W-:-:S00]  /*01f0*/  NOP ;  /* 0x0000000000007918 */ /* 0x000fc00000000000 */
.L_x_2:


//--------------------- .nv.global.init           --------------------------
	.section	.nv.global.init,"aw",@progbits
.nv.global.init:
	.type		$str,@object
	.size		$str,(.L_0 - $str)
$str:
        /*0000*/ 	.byte	0x74, 0x68, 0x72, 0x65, 0x61, 0x64, 0x49, 0x64, 0x78, 0x20, 0x3d, 0x20, 0x28, 0x25, 0x64, 0x2c
        /*0010*/ 	.byte	0x20, 0x25, 0x64, 0x2c, 0x20, 0x25, 0x64, 0x29, 0x2c, 0x20, 0x62, 0x6c, 0x6f, 0x63, 0x6b, 0x49
        /*0020*/ 	.byte	0x64, 0x78, 0x20, 0x3d, 0x20, 0x28, 0x25, 0x64, 0x2c, 0x20, 0x25, 0x64, 0x2c, 0x20, 0x25, 0x64
        /*0030*/ 	.byte	0x29, 0x0a, 0x00
.L_0:


//--------------------- .nv.shared.reserved.0     --------------------------
	.section	.nv.shared.reserved.0,"aw",@nobits
	.weak		__nv_reservedSMEM_offset_0_alias
	.size		__nv_reservedSMEM_offset_0_alias, 0, 64
	.other		__nv_reservedSMEM_offset_0_alias,@"STO_CUDA_RESERVED_SHARED STV_DEFAULT"
__nv_reservedSMEM_offset_0_alias:
	.zero		0
	.zero		64


//--------------------- .nv.constant0._Z10hello_cudav --------------------------
	.section	.nv.constant0._Z10hello_cudav,"a",@progbits
	.sectionflags	@""
	.align	4
.nv.constant0._Z10hello_cudav:
	.zero		896


//--------------------- SYMBOLS --------------------------

	.type		.nv.reservedSmem.offset0,@object
	.size		.nv.reservedSmem.offset0,0x4
	.type		vprintf,@function
